//
// Generated by NVIDIA NVVM Compiler
//
// Compiler Build ID: CL-36424714
// Cuda compilation tools, release 13.0, V13.0.88
// Based on NVVM 20.0.0
//

.version 9.0
.target sm_100
.address_size 64

	// .globl	_Z10cuda_hellov
.extern .func  (.param .b32 func_retval0) vprintf
(
	.param .b64 vprintf_param_0,
	.param .b64 vprintf_param_1
)
;
.global .align 1 .b8 $str[14] = {72, 101, 108, 108, 111, 44, 32, 119, 111, 114, 108, 100, 33};

.visible .entry _Z10cuda_hellov()
{
	.reg .b32 	%r<3>;
	.reg .b64 	%rd<3>;

	mov.u64 	%rd1, $str;
	cvta.global.u64 	%rd2, %rd1;
	{ // callseq 0, 0
	.param .b64 param0;
	st.param.b64 	[param0], %rd2;
	.param .b64 param1;
	st.param.b64 	[param1], 0;
	.param .b32 retval0;
	call.uni (retval0), 
	vprintf, 
	(
	param0, 
	param1
	);
	ld.param.b32 	%r1, [retval0];
	} // callseq 0
	ret;

}


// ===== COMPILED SASS (sm_100) =====

	.target	sm_100

	.elftype	@"ET_EXEC"


//--------------------- .note.nv.tkinfo           --------------------------
	.section	.note.nv.tkinfo,"",@"SHT_NOTE"
	.sectionflags	@"SHF_NOTE_NV_TKINFO"
	.tkinfo
        /*0018*/ 	.word	0x00000002
        /*0030*/ 	.string	""
        /*0030*/ 	.string	"ptxas"
        /*0030*/ 	.string	"Cuda compilation tools, release 13.0, V13.0.88"
        /*0030*/ 	.string	"Build cuda_13.0.r13.0/compiler.36424714_0"
        /*0030*/ 	.string	"-arch sm_100 -m 64 "



//--------------------- .note.nv.cuinfo           --------------------------
	.section	.note.nv.cuinfo,"",@"SHT_NOTE"
	.sectionflags	@"SHF_NOTE_NV_CUINFO"
        /*0018*/ 	.short	0x0002
        /*001a*/ 	.short	0x0064
        /*001c*/ 	.short	0x0082
	.zero		2


//--------------------- .nv.info                  --------------------------
	.section	.nv.info,"",@"SHT_CUDA_INFO"
	.align	4


	//----- nvinfo : EIATTR_REGCOUNT
	.align		4
        /*0000*/ 	.byte	0x04, 0x2f
        /*0002*/ 	.short	(.L_2 - .L_1)
	.align		4
.L_1:
        /*0004*/ 	.word	index@(_Z10cuda_hellov)
        /*0008*/ 	.word	0x00000018


	//----- nvinfo : EIATTR_FRAME_SIZE
	.align		4
.L_2:
        /*000c*/ 	.byte	0x04, 0x11
        /*000e*/ 	.short	(.L_4 - .L_3)
	.align		4
.L_3:
        /*0010*/ 	.word	index@(_Z10cuda_hellov)
        /*0014*/ 	.word	0x00000000


	//----- nvinfo : EIATTR_MIN_STACK_SIZE
	.align		4
.L_4:
        /*0018*/ 	.byte	0x04, 0x12
        /*001a*/ 	.short	(.L_6 - .L_5)
	.align		4
.L_5:
        /*001c*/ 	.word	index@(_Z10cuda_hellov)
        /*0020*/ 	.word	0x00000000
.L_6:


//--------------------- .nv.compat                --------------------------
	.section	.nv.compat,"",@"SHT_CUDA_COMPAT_INFO"
	.align	4
        /*0000*/ 	.byte	0x02, 0x09, 0x00, 0x00, 0x02, 0x02, 0x01, 0x00, 0x02, 0x05, 0x05, 0x00, 0x03, 0x07, 0x01, 0x01
        /*0010*/ 	.byte	0x02, 0x03, 0x00, 0x00, 0x02, 0x06, 0x01, 0x00, 0x04, 0x0b, 0x08, 0x00, 0x09, 0x00, 0x00, 0x00
        /*0020*/ 	.byte	0x00, 0x00, 0x00, 0x00


//--------------------- .nv.info._Z10cuda_hellov  --------------------------
	.section	.nv.info._Z10cuda_hellov,"",@"SHT_CUDA_INFO"
	.sectionflags	@""
	.align	4


	//----- nvinfo : EIATTR_CUDA_API_VERSION
	.align		4
        /*0000*/ 	.byte	0x04, 0x37
        /*0002*/ 	.short	(.L_8 - .L_7)
.L_7:
        /*0004*/ 	.word	0x00000082


	//----- nvinfo : EIATTR_SPARSE_MMA_MASK
	.align		4
.L_8:
        /*0008*/ 	.byte	0x03, 0x50
        /*000a*/ 	.short	0x0000


	//----- nvinfo : EIATTR_MAXREG_COUNT
	.align		4
        /*000c*/ 	.byte	0x03, 0x1b
        /*000e*/ 	.short	0x00ff


	//----- nvinfo : EIATTR_EXTERNS
	.align		4
        /*0010*/ 	.byte	0x04, 0x0f
        /*0012*/ 	.short	(.L_10 - .L_9)


	//   ....[0]....
	.align		4
.L_9:
        /*0014*/ 	.word	index@(vprintf)


	//----- nvinfo : EIATTR_MERCURY_ISA_VERSION
	.align		4
.L_10:
        /*0018*/ 	.byte	0x03, 0x5f
        /*001a*/ 	.short	0x0101


	//----- nvinfo : EIATTR_VRC_CTA_INIT_COUNT
	.align		4
        /*001c*/ 	.byte	0x02, 0x4a
	.zero		1
	.zero		1


	//----- nvinfo : EIATTR_SYSCALL_OFFSETS
	.align		4
        /*0020*/ 	.byte	0x04, 0x46
        /*0022*/ 	.short	(.L_12 - .L_11)


	//   ....[0]....
.L_11:
        /*0024*/ 	.word	0x00000080


	//----- nvinfo : EIATTR_EXIT_INSTR_OFFSETS
	.align		4
.L_12:
        /*0028*/ 	.byte	0x04, 0x1c
        /*002a*/ 	.short	(.L_14 - .L_13)


	//   ....[0]....
.L_13:
        /*002c*/ 	.word	0x00000090


	//----- nvinfo : EIATTR_SW_WAR
	.align		4
.L_14:
        /*0030*/ 	.byte	0x04, 0x36
        /*0032*/ 	.short	(.L_16 - .L_15)
.L_15:
        /*0034*/ 	.word	0x00000008
.L_16:


//--------------------- .nv.callgraph             --------------------------
	.section	.nv.callgraph,"",@"SHT_CUDA_CALLGRAPH"
	.align	4
	.sectionentsize	8
	.align		4
        /*0000*/ 	.word	0x00000000
	.align		4
        /*0004*/ 	.word	0xffffffff
	.align		4
        /*0008*/ 	.word	index@(_Z10cuda_hellov)
	.align		4
        /*000c*/ 	.word	index@(vprintf)
	.align		4
        /*0010*/ 	.word	0x00000000
	.align		4
        /*0014*/ 	.word	0xfffffffe
	.align		4
        /*0018*/ 	.word	0x00000000
	.align		4
        /*001c*/ 	.word	0xfffffffd
	.align		4
        /*0020*/ 	.word	0x00000000
	.align		4
        /*0024*/ 	.word	0xfffffffc


//--------------------- .nv.constant4             --------------------------
	.section	.nv.constant4,"a",@progbits
	.align	8
	.align		8
.nv.constant4:
        /*0000*/ 	.dword	vprintf
	.align		8
        /*0008*/ 	.dword	$str


//--------------------- .text._Z10cuda_hellov     --------------------------
	.section	.text._Z10cuda_hellov,"ax",@progbits
	.align	128
        .global         _Z10cuda_hellov
        .type           _Z10cuda_hellov,@function
        .size           _Z10cuda_hellov,(.L_x_2 - _Z10cuda_hellov)
        .other          _Z10cuda_hellov,@"STO_CUDA_ENTRY STV_DEFAULT"
_Z10cuda_hellov:
.text._Z10cuda_hellov:
[----:B------:R-:W0:Y:S01]  /*0000*/  LDC R1, c[0x0][0x37c] ;  /* 0x0000df00ff017b82 */ /* 0x000e220000000800 */
[----:B------:R-:W-:Y:S01]  /*0010*/  MOV R0, 0x0 ;  /* 0x0000000000007802 */ /* 0x000fe20000000f00 */
[----:B------:R-:W1:Y:S01]  /*0020*/  LDCU.64 UR4, c[0x4][0x8] ;  /* 0x01000100ff0477ac */ /* 0x000e620008000a00 */
[----:B------:R-:W-:-:S05]  /*0030*/  CS2R R6, SRZ ;  /* 0x0000000000067805 */ /* 0x000fca000001ff00 */
[----:B------:R2:W3:Y:S01]  /*0040*/  LDC.64 R2, c[0x4][R0] ;  /* 0x0100000000027b82 */ /* 0x0004e20000000a00 */
[----:B-1----:R-:W-:Y:S02]  /*0050*/  IMAD.U32 R4, RZ, RZ, UR4 ;  /* 0x00000004ff047e24 */ /* 0x002fe4000f8e00ff */
[----:B--2---:R-:W-:-:S07]  /*0060*/  IMAD.U32 R5, RZ, RZ, UR5 ;  /* 0x00000005ff057e24 */ /* 0x004fce000f8e00ff */
[----:B------:R-:W-:-:S07]  /*0070*/  LEPC R20, `(.L_x_0) ;  /* 0x000000001014794e */ /* 0x000fce0000000000 */
[----:B0--3--:R-:W-:Y:S05]  /*0080*/  CALL.ABS.NOINC R2 ;  /* 0x0000000002007343 */ /* 0x009fea0003c00000 */
.L_x_0:
[----:B------:R-:W-:Y:S05]  /*0090*/  EXIT ;  /* 0x000000000000794d */ /* 0x000fea0003800000 */
.L_x_1:
[----:B------:R-:W-:-:S00]  /*00a0*/  BRA `(.L_x_1) ;  /* 0xfffffffc00fc7947 */ /* 0x000fc0000383ffff */
[----:B------:R-:W-:-:S00]  /*00b0*/  NOP ;  /* 0x0000000000007918 */ /* 0x000fc00000000000 */
        /* <DEDUP_REMOVED lines=12> */
.L_x_2:


//--------------------- .nv.global.init           --------------------------
	.section	.nv.global.init,"aw",@progbits
.nv.global.init:
	.type		$str,@object
	.size		$str,(.L_0 - $str)
$str:
        /*0000*/ 	.byte	0x48, 0x65, 0x6c, 0x6c, 0x6f, 0x2c, 0x20, 0x77, 0x6f, 0x72, 0x6c, 0x64, 0x21, 0x00
.L_0:


//--------------------- .nv.shared.reserved.0     --------------------------
	.section	.nv.shared.reserved.0,"aw",@nobits
	.weak		__nv_reservedSMEM_offset_0_alias
	.size		__nv_reservedSMEM_offset_0_alias, 0, 64
	.other		__nv_reservedSMEM_offset_0_alias,@"STO_CUDA_RESERVED_SHARED STV_DEFAULT"
__nv_reservedSMEM_offset_0_alias:
	.zero		0
	.zero		64


//--------------------- .nv.constant0._Z10cuda_hellov --------------------------
	.section	.nv.constant0._Z10cuda_hellov,"a",@progbits
	.sectionflags	@""
	.align	4
.nv.constant0._Z10cuda_hellov:
	.zero		896


//--------------------- SYMBOLS --------------------------

	.type		.nv.reservedSmem.offset0,@object
	.size		.nv.reservedSmem.offset0,0x4
	.type		vprintf,@function
